//
// Generated by NVIDIA NVVM Compiler
//
// Compiler Build ID: CL-36424714
// Cuda compilation tools, release 13.0, V13.0.88
// Based on NVVM 20.0.0
//

.version 9.0
.target sm_100
.address_size 64

	// .globl	_Z18vec_red_add_atomicPKfPfi
.extern .shared .align 16 .b8 sdata[];

.visible .entry _Z18vec_red_add_atomicPKfPfi(
	.param .u64 .ptr .align 1 _Z18vec_red_add_atomicPKfPfi_param_0,
	.param .u64 .ptr .align 1 _Z18vec_red_add_atomicPKfPfi_param_1,
	.param .u32 _Z18vec_red_add_atomicPKfPfi_param_2
)
{
	.reg .pred 	%p<3>;
	.reg .b32 	%r<11>;
	.reg .b32 	%f<3>;
	.reg .b64 	%rd<7>;

	ld.param.u64 	%rd3, [_Z18vec_red_add_atomicPKfPfi_param_0];
	ld.param.u64 	%rd4, [_Z18vec_red_add_atomicPKfPfi_param_1];
	ld.param.u32 	%r6, [_Z18vec_red_add_atomicPKfPfi_param_2];
	mov.u32 	%r1, %ntid.x;
	mov.u32 	%r7, %ctaid.x;
	mov.u32 	%r8, %tid.x;
	mad.lo.s32 	%r10, %r1, %r7, %r8;
	setp.ge.s32 	%p1, %r10, %r6;
	@%p1 bra 	$L__BB0_3;
	mov.u32 	%r9, %nctaid.x;
	mul.lo.s32 	%r3, %r1, %r9;
	cvta.to.global.u64 	%rd1, %rd3;
	cvta.to.global.u64 	%rd2, %rd4;
$L__BB0_2:
	mul.wide.s32 	%rd5, %r10, 4;
	add.s64 	%rd6, %rd1, %rd5;
	ld.global.nc.f32 	%f1, [%rd6];
	atom.global.add.f32 	%f2, [%rd2], %f1;
	add.s32 	%r10, %r10, %r3;
	setp.lt.s32 	%p2, %r10, %r6;
	@%p2 bra 	$L__BB0_2;
$L__BB0_3:
	ret;

}
	// .globl	_Z24vec_red_add_block_serialPKfPfi
.visible .entry _Z24vec_red_add_block_serialPKfPfi(
	.param .u64 .ptr .align 1 _Z24vec_red_add_block_serialPKfPfi_param_0,
	.param .u64 .ptr .align 1 _Z24vec_red_add_block_serialPKfPfi_param_1,
	.param .u32 _Z24vec_red_add_block_serialPKfPfi_param_2
)
{
	.reg .pred 	%p<12>;
	.reg .b32 	%r<53>;
	.reg .b32 	%f<91>;
	.reg .b64 	%rd<7>;

	ld.param.u64 	%rd2, [_Z24vec_red_add_block_serialPKfPfi_param_0];
	ld.param.u64 	%rd3, [_Z24vec_red_add_block_serialPKfPfi_param_1];
	ld.param.u32 	%r27, [_Z24vec_red_add_block_serialPKfPfi_param_2];
	mov.u32 	%r1, %ntid.x;
	mov.u32 	%r28, %ctaid.x;
	mov.u32 	%r2, %tid.x;
	mad.lo.s32 	%r45, %r1, %r28, %r2;
	setp.ge.s32 	%p1, %r45, %r27;
	mov.f32 	%f81, 0f00000000;
	@%p1 bra 	$L__BB1_3;
	mov.u32 	%r29, %nctaid.x;
	mul.lo.s32 	%r4, %r1, %r29;
	cvta.to.global.u64 	%rd1, %rd2;
	mov.f32 	%f81, 0f00000000;
$L__BB1_2:
	mul.wide.s32 	%rd4, %r45, 4;
	add.s64 	%rd5, %rd1, %rd4;
	ld.global.nc.f32 	%f19, [%rd5];
	add.f32 	%f81, %f81, %f19;
	add.s32 	%r45, %r45, %r4;
	setp.lt.s32 	%p2, %r45, %r27;
	@%p2 bra 	$L__BB1_2;
$L__BB1_3:
	shl.b32 	%r30, %r2, 2;
	mov.u32 	%r31, sdata;
	add.s32 	%r32, %r31, %r30;
	st.shared.f32 	[%r32], %f81;
	bar.sync 	0;
	setp.ne.s32 	%p3, %r2, 0;
	@%p3 bra 	$L__BB1_17;
	and.b32  	%r7, %r1, 15;
	setp.lt.u32 	%p4, %r1, 16;
	mov.f32 	%f90, 0f00000000;
	mov.b32 	%r49, 0;
	@%p4 bra 	$L__BB1_7;
	and.b32  	%r49, %r1, 2032;
	add.s32 	%r46, %r31, 32;
	and.b32  	%r36, %r1, -16;
	neg.s32 	%r47, %r36;
	mov.f32 	%f90, 0f00000000;
$L__BB1_6:
	.pragma "nounroll";
	ld.shared.v4.f32 	{%f23, %f24, %f25, %f26}, [%r46+-32];
	add.f32 	%f27, %f90, %f23;
	add.f32 	%f28, %f27, %f24;
	add.f32 	%f29, %f28, %f25;
	add.f32 	%f30, %f29, %f26;
	ld.shared.v4.f32 	{%f31, %f32, %f33, %f34}, [%r46+-16];
	add.f32 	%f35, %f30, %f31;
	add.f32 	%f36, %f35, %f32;
	add.f32 	%f37, %f36, %f33;
	add.f32 	%f38, %f37, %f34;
	ld.shared.v4.f32 	{%f39, %f40, %f41, %f42}, [%r46];
	add.f32 	%f43, %f38, %f39;
	add.f32 	%f44, %f43, %f40;
	add.f32 	%f45, %f44, %f41;
	add.f32 	%f46, %f45, %f42;
	ld.shared.v4.f32 	{%f47, %f48, %f49, %f50}, [%r46+16];
	add.f32 	%f51, %f46, %f47;
	add.f32 	%f52, %f51, %f48;
	add.f32 	%f53, %f52, %f49;
	add.f32 	%f90, %f53, %f50;
	add.s32 	%r47, %r47, 16;
	add.s32 	%r46, %r46, 64;
	setp.ne.s32 	%p5, %r47, 0;
	@%p5 bra 	$L__BB1_6;
$L__BB1_7:
	setp.eq.s32 	%p6, %r7, 0;
	@%p6 bra 	$L__BB1_16;
	and.b32  	%r15, %r1, 7;
	setp.lt.u32 	%p7, %r7, 8;
	@%p7 bra 	$L__BB1_10;
	shl.b32 	%r37, %r49, 2;
	add.s32 	%r39, %r31, %r37;
	ld.shared.f32 	%f55, [%r39];
	add.f32 	%f56, %f90, %f55;
	ld.shared.f32 	%f57, [%r39+4];
	add.f32 	%f58, %f56, %f57;
	ld.shared.f32 	%f59, [%r39+8];
	add.f32 	%f60, %f58, %f59;
	ld.shared.f32 	%f61, [%r39+12];
	add.f32 	%f62, %f60, %f61;
	ld.shared.f32 	%f63, [%r39+16];
	add.f32 	%f64, %f62, %f63;
	ld.shared.f32 	%f65, [%r39+20];
	add.f32 	%f66, %f64, %f65;
	ld.shared.f32 	%f67, [%r39+24];
	add.f32 	%f68, %f66, %f67;
	ld.shared.f32 	%f69, [%r39+28];
	add.f32 	%f90, %f68, %f69;
	add.s32 	%r49, %r49, 8;
$L__BB1_10:
	setp.eq.s32 	%p8, %r15, 0;
	@%p8 bra 	$L__BB1_16;
	and.b32  	%r18, %r1, 3;
	setp.lt.u32 	%p9, %r15, 4;
	@%p9 bra 	$L__BB1_13;
	shl.b32 	%r40, %r49, 2;
	add.s32 	%r42, %r31, %r40;
	ld.shared.f32 	%f71, [%r42];
	add.f32 	%f72, %f90, %f71;
	ld.shared.f32 	%f73, [%r42+4];
	add.f32 	%f74, %f72, %f73;
	ld.shared.f32 	%f75, [%r42+8];
	add.f32 	%f76, %f74, %f75;
	ld.shared.f32 	%f77, [%r42+12];
	add.f32 	%f90, %f76, %f77;
	add.s32 	%r49, %r49, 4;
$L__BB1_13:
	setp.eq.s32 	%p10, %r18, 0;
	@%p10 bra 	$L__BB1_16;
	shl.b32 	%r43, %r49, 2;
	add.s32 	%r52, %r31, %r43;
	neg.s32 	%r51, %r18;
$L__BB1_15:
	.pragma "nounroll";
	ld.shared.f32 	%f78, [%r52];
	add.f32 	%f90, %f90, %f78;
	add.s32 	%r52, %r52, 4;
	add.s32 	%r51, %r51, 1;
	setp.ne.s32 	%p11, %r51, 0;
	@%p11 bra 	$L__BB1_15;
$L__BB1_16:
	cvta.to.global.u64 	%rd6, %rd3;
	atom.global.add.f32 	%f79, [%rd6], %f90;
$L__BB1_17:
	ret;

}
	// .globl	_Z22vec_red_add_block_treePKfPfi
.visible .entry _Z22vec_red_add_block_treePKfPfi(
	.param .u64 .ptr .align 1 _Z22vec_red_add_block_treePKfPfi_param_0,
	.param .u64 .ptr .align 1 _Z22vec_red_add_block_treePKfPfi_param_1,
	.param .u32 _Z22vec_red_add_block_treePKfPfi_param_2
)
{
	.reg .pred 	%p<7>;
	.reg .b32 	%r<19>;
	.reg .b32 	%f<14>;
	.reg .b64 	%rd<7>;

	ld.param.u64 	%rd2, [_Z22vec_red_add_block_treePKfPfi_param_0];
	ld.param.u64 	%rd3, [_Z22vec_red_add_block_treePKfPfi_param_1];
	ld.param.u32 	%r10, [_Z22vec_red_add_block_treePKfPfi_param_2];
	mov.u32 	%r18, %ntid.x;
	mov.u32 	%r11, %ctaid.x;
	mov.u32 	%r2, %tid.x;
	mad.lo.s32 	%r17, %r18, %r11, %r2;
	setp.ge.s32 	%p1, %r17, %r10;
	mov.f32 	%f13, 0f00000000;
	@%p1 bra 	$L__BB2_3;
	mov.u32 	%r12, %nctaid.x;
	mul.lo.s32 	%r4, %r18, %r12;
	cvta.to.global.u64 	%rd1, %rd2;
	mov.f32 	%f13, 0f00000000;
$L__BB2_2:
	mul.wide.s32 	%rd4, %r17, 4;
	add.s64 	%rd5, %rd1, %rd4;
	ld.global.nc.f32 	%f6, [%rd5];
	add.f32 	%f13, %f13, %f6;
	add.s32 	%r17, %r17, %r4;
	setp.lt.s32 	%p2, %r17, %r10;
	@%p2 bra 	$L__BB2_2;
$L__BB2_3:
	shl.b32 	%r13, %r2, 2;
	mov.u32 	%r14, sdata;
	add.s32 	%r7, %r14, %r13;
	st.shared.f32 	[%r7], %f13;
	bar.sync 	0;
	setp.lt.u32 	%p3, %r18, 2;
	@%p3 bra 	$L__BB2_7;
$L__BB2_4:
	shr.u32 	%r9, %r18, 1;
	setp.ge.u32 	%p4, %r2, %r9;
	@%p4 bra 	$L__BB2_6;
	shl.b32 	%r15, %r9, 2;
	add.s32 	%r16, %r7, %r15;
	ld.shared.f32 	%f7, [%r16];
	ld.shared.f32 	%f8, [%r7];
	add.f32 	%f9, %f7, %f8;
	st.shared.f32 	[%r7], %f9;
$L__BB2_6:
	bar.sync 	0;
	setp.gt.u32 	%p5, %r18, 3;
	mov.u32 	%r18, %r9;
	@%p5 bra 	$L__BB2_4;
$L__BB2_7:
	setp.ne.s32 	%p6, %r2, 0;
	@%p6 bra 	$L__BB2_9;
	ld.shared.f32 	%f10, [sdata];
	cvta.to.global.u64 	%rd6, %rd3;
	atom.global.add.f32 	%f11, [%rd6], %f10;
$L__BB2_9:
	ret;

}
	// .globl	_Z27reduce_pass_partials_serialPKfPfi
.visible .entry _Z27reduce_pass_partials_serialPKfPfi(
	.param .u64 .ptr .align 1 _Z27reduce_pass_partials_serialPKfPfi_param_0,
	.param .u64 .ptr .align 1 _Z27reduce_pass_partials_serialPKfPfi_param_1,
	.param .u32 _Z27reduce_pass_partials_serialPKfPfi_param_2
)
{
	.reg .pred 	%p<12>;
	.reg .b32 	%r<53>;
	.reg .b32 	%f<90>;
	.reg .b64 	%rd<9>;

	ld.param.u64 	%rd2, [_Z27reduce_pass_partials_serialPKfPfi_param_0];
	ld.param.u64 	%rd3, [_Z27reduce_pass_partials_serialPKfPfi_param_1];
	ld.param.u32 	%r28, [_Z27reduce_pass_partials_serialPKfPfi_param_2];
	mov.u32 	%r1, %ntid.x;
	mov.u32 	%r2, %ctaid.x;
	mov.u32 	%r3, %tid.x;
	mad.lo.s32 	%r45, %r1, %r2, %r3;
	setp.ge.s32 	%p1, %r45, %r28;
	mov.f32 	%f80, 0f00000000;
	@%p1 bra 	$L__BB3_3;
	mov.u32 	%r29, %nctaid.x;
	mul.lo.s32 	%r5, %r1, %r29;
	cvta.to.global.u64 	%rd1, %rd2;
	mov.f32 	%f80, 0f00000000;
$L__BB3_2:
	mul.wide.s32 	%rd4, %r45, 4;
	add.s64 	%rd5, %rd1, %rd4;
	ld.global.nc.f32 	%f19, [%rd5];
	add.f32 	%f80, %f80, %f19;
	add.s32 	%r45, %r45, %r5;
	setp.lt.s32 	%p2, %r45, %r28;
	@%p2 bra 	$L__BB3_2;
$L__BB3_3:
	shl.b32 	%r30, %r3, 2;
	mov.u32 	%r31, sdata;
	add.s32 	%r32, %r31, %r30;
	st.shared.f32 	[%r32], %f80;
	bar.sync 	0;
	setp.ne.s32 	%p3, %r3, 0;
	@%p3 bra 	$L__BB3_17;
	and.b32  	%r8, %r1, 15;
	setp.lt.u32 	%p4, %r1, 16;
	mov.f32 	%f89, 0f00000000;
	mov.b32 	%r49, 0;
	@%p4 bra 	$L__BB3_7;
	and.b32  	%r49, %r1, 2032;
	add.s32 	%r46, %r31, 32;
	and.b32  	%r36, %r1, -16;
	neg.s32 	%r47, %r36;
	mov.f32 	%f89, 0f00000000;
$L__BB3_6:
	.pragma "nounroll";
	ld.shared.v4.f32 	{%f23, %f24, %f25, %f26}, [%r46+-32];
	add.f32 	%f27, %f89, %f23;
	add.f32 	%f28, %f27, %f24;
	add.f32 	%f29, %f28, %f25;
	add.f32 	%f30, %f29, %f26;
	ld.shared.v4.f32 	{%f31, %f32, %f33, %f34}, [%r46+-16];
	add.f32 	%f35, %f30, %f31;
	add.f32 	%f36, %f35, %f32;
	add.f32 	%f37, %f36, %f33;
	add.f32 	%f38, %f37, %f34;
	ld.shared.v4.f32 	{%f39, %f40, %f41, %f42}, [%r46];
	add.f32 	%f43, %f38, %f39;
	add.f32 	%f44, %f43, %f40;
	add.f32 	%f45, %f44, %f41;
	add.f32 	%f46, %f45, %f42;
	ld.shared.v4.f32 	{%f47, %f48, %f49, %f50}, [%r46+16];
	add.f32 	%f51, %f46, %f47;
	add.f32 	%f52, %f51, %f48;
	add.f32 	%f53, %f52, %f49;
	add.f32 	%f89, %f53, %f50;
	add.s32 	%r47, %r47, 16;
	add.s32 	%r46, %r46, 64;
	setp.ne.s32 	%p5, %r47, 0;
	@%p5 bra 	$L__BB3_6;
$L__BB3_7:
	setp.eq.s32 	%p6, %r8, 0;
	@%p6 bra 	$L__BB3_16;
	and.b32  	%r16, %r1, 7;
	setp.lt.u32 	%p7, %r8, 8;
	@%p7 bra 	$L__BB3_10;
	shl.b32 	%r37, %r49, 2;
	add.s32 	%r39, %r31, %r37;
	ld.shared.f32 	%f55, [%r39];
	add.f32 	%f56, %f89, %f55;
	ld.shared.f32 	%f57, [%r39+4];
	add.f32 	%f58, %f56, %f57;
	ld.shared.f32 	%f59, [%r39+8];
	add.f32 	%f60, %f58, %f59;
	ld.shared.f32 	%f61, [%r39+12];
	add.f32 	%f62, %f60, %f61;
	ld.shared.f32 	%f63, [%r39+16];
	add.f32 	%f64, %f62, %f63;
	ld.shared.f32 	%f65, [%r39+20];
	add.f32 	%f66, %f64, %f65;
	ld.shared.f32 	%f67, [%r39+24];
	add.f32 	%f68, %f66, %f67;
	ld.shared.f32 	%f69, [%r39+28];
	add.f32 	%f89, %f68, %f69;
	add.s32 	%r49, %r49, 8;
$L__BB3_10:
	setp.eq.s32 	%p8, %r16, 0;
	@%p8 bra 	$L__BB3_16;
	and.b32  	%r19, %r1, 3;
	setp.lt.u32 	%p9, %r16, 4;
	@%p9 bra 	$L__BB3_13;
	shl.b32 	%r40, %r49, 2;
	add.s32 	%r42, %r31, %r40;
	ld.shared.f32 	%f71, [%r42];
	add.f32 	%f72, %f89, %f71;
	ld.shared.f32 	%f73, [%r42+4];
	add.f32 	%f74, %f72, %f73;
	ld.shared.f32 	%f75, [%r42+8];
	add.f32 	%f76, %f74, %f75;
	ld.shared.f32 	%f77, [%r42+12];
	add.f32 	%f89, %f76, %f77;
	add.s32 	%r49, %r49, 4;
$L__BB3_13:
	setp.eq.s32 	%p10, %r19, 0;
	@%p10 bra 	$L__BB3_16;
	shl.b32 	%r43, %r49, 2;
	add.s32 	%r52, %r31, %r43;
	neg.s32 	%r51, %r19;
$L__BB3_15:
	.pragma "nounroll";
	ld.shared.f32 	%f78, [%r52];
	add.f32 	%f89, %f89, %f78;
	add.s32 	%r52, %r52, 4;
	add.s32 	%r51, %r51, 1;
	setp.ne.s32 	%p11, %r51, 0;
	@%p11 bra 	$L__BB3_15;
$L__BB3_16:
	cvta.to.global.u64 	%rd6, %rd3;
	mul.wide.u32 	%rd7, %r2, 4;
	add.s64 	%rd8, %rd6, %rd7;
	st.global.f32 	[%rd8], %f89;
$L__BB3_17:
	ret;

}


// ===== COMPILED SASS (sm_100) =====

	.target	sm_100

	.elftype	@"ET_EXEC"


//--------------------- .note.nv.tkinfo           --------------------------
	.section	.note.nv.tkinfo,"",@"SHT_NOTE"
	.sectionflags	@"SHF_NOTE_NV_TKINFO"
	.tkinfo
        /*0018*/ 	.word	0x00000002
        /*0030*/ 	.string	""
        /*0030*/ 	.string	"ptxas"
        /*0030*/ 	.string	"Cuda compilation tools, release 13.0, V13.0.88"
        /*0030*/ 	.string	"Build cuda_13.0.r13.0/compiler.36424714_0"
        /*0030*/ 	.string	"-arch sm_100 -m 64 "



//--------------------- .note.nv.cuinfo           --------------------------
	.section	.note.nv.cuinfo,"",@"SHT_NOTE"
	.sectionflags	@"SHF_NOTE_NV_CUINFO"
        /*0018*/ 	.short	0x0002
        /*001a*/ 	.short	0x0064
        /*001c*/ 	.short	0x0082
	.zero		2


//--------------------- .nv.info                  --------------------------
	.section	.nv.info,"",@"SHT_CUDA_INFO"
	.align	4


	//----- nvinfo : EIATTR_REGCOUNT
	.align		4
        /*0000*/ 	.byte	0x04, 0x2f
        /*0002*/ 	.short	(.L_1 - .L_0)
	.align		4
.L_0:
        /*0004*/ 	.word	index@(_Z18vec_red_add_atomicPKfPfi)
        /*0008*/ 	.word	0x0000000a


	//----- nvinfo : EIATTR_FRAME_SIZE
	.align		4
.L_1:
        /*000c*/ 	.byte	0x04, 0x11
        /*000e*/ 	.short	(.L_3 - .L_2)
	.align		4
.L_2:
        /*0010*/ 	.word	index@(_Z18vec_red_add_atomicPKfPfi)
        /*0014*/ 	.word	0x00000000


	//----- nvinfo : EIATTR_REGCOUNT
	.align		4
.L_3:
        /*0018*/ 	.byte	0x04, 0x2f
        /*001a*/ 	.short	(.L_5 - .L_4)
	.align		4
.L_4:
        /*001c*/ 	.word	index@(_Z24vec_red_add_block_serialPKfPfi)
        /*0020*/ 	.word	0x00000016


	//----- nvinfo : EIATTR_FRAME_SIZE
	.align		4
.L_5:
        /*0024*/ 	.byte	0x04, 0x11
        /*0026*/ 	.short	(.L_7 - .L_6)
	.align		4
.L_6:
        /*0028*/ 	.word	index@(_Z24vec_red_add_block_serialPKfPfi)
        /*002c*/ 	.word	0x00000000


	//----- nvinfo : EIATTR_REGCOUNT
	.align		4
.L_7:
        /*0030*/ 	.byte	0x04, 0x2f
        /*0032*/ 	.short	(.L_9 - .L_8)
	.align		4
.L_8:
        /*0034*/ 	.word	index@(_Z22vec_red_add_block_treePKfPfi)
        /*0038*/ 	.word	0x0000000e


	//----- nvinfo : EIATTR_FRAME_SIZE
	.align		4
.L_9:
        /*003c*/ 	.byte	0x04, 0x11
        /*003e*/ 	.short	(.L_11 - .L_10)
	.align		4
.L_10:
        /*0040*/ 	.word	index@(_Z22vec_red_add_block_treePKfPfi)
        /*0044*/ 	.word	0x00000000


	//----- nvinfo : EIATTR_REGCOUNT
	.align		4
.L_11:
        /*0048*/ 	.byte	0x04, 0x2f
        /*004a*/ 	.short	(.L_13 - .L_12)
	.align		4
.L_12:
        /*004c*/ 	.word	index@(_Z27reduce_pass_partials_serialPKfPfi)
        /*0050*/ 	.word	0x00000016


	//----- nvinfo : EIATTR_FRAME_SIZE
	.align		4
.L_13:
        /*0054*/ 	.byte	0x04, 0x11
        /*0056*/ 	.short	(.L_15 - .L_14)
	.align		4
.L_14:
        /*0058*/ 	.word	index@(_Z27reduce_pass_partials_serialPKfPfi)
        /*005c*/ 	.word	0x00000000


	//----- nvinfo : EIATTR_MIN_STACK_SIZE
	.align		4
.L_15:
        /*0060*/ 	.byte	0x04, 0x12
        /*0062*/ 	.short	(.L_17 - .L_16)
	.align		4
.L_16:
        /*0064*/ 	.word	index@(_Z27reduce_pass_partials_serialPKfPfi)
        /*0068*/ 	.word	0x00000000


	//----- nvinfo : EIATTR_MIN_STACK_SIZE
	.align		4
.L_17:
        /*006c*/ 	.byte	0x04, 0x12
        /*006e*/ 	.short	(.L_19 - .L_18)
	.align		4
.L_18:
        /*0070*/ 	.word	index@(_Z22vec_red_add_block_treePKfPfi)
        /*0074*/ 	.word	0x00000000


	//----- nvinfo : EIATTR_MIN_STACK_SIZE
	.align		4
.L_19:
        /*0078*/ 	.byte	0x04, 0x12
        /*007a*/ 	.short	(.L_21 - .L_20)
	.align		4
.L_20:
        /*007c*/ 	.word	index@(_Z24vec_red_add_block_serialPKfPfi)
        /*0080*/ 	.word	0x00000000


	//----- nvinfo : EIATTR_MIN_STACK_SIZE
	.align		4
.L_21:
        /*0084*/ 	.byte	0x04, 0x12
        /*0086*/ 	.short	(.L_23 - .L_22)
	.align		4
.L_22:
        /*0088*/ 	.word	index@(_Z18vec_red_add_atomicPKfPfi)
        /*008c*/ 	.word	0x00000000
.L_23:


//--------------------- .nv.compat                --------------------------
	.section	.nv.compat,"",@"SHT_CUDA_COMPAT_INFO"
	.align	4
        /*0000*/ 	.byte	0x02, 0x09, 0x00, 0x00, 0x02, 0x02, 0x01, 0x00, 0x02, 0x05, 0x05, 0x00, 0x03, 0x07, 0x01, 0x01
        /*0010*/ 	.byte	0x02, 0x03, 0x00, 0x00, 0x02, 0x06, 0x01, 0x00, 0x04, 0x0b, 0x08, 0x00, 0x09, 0x00, 0x00, 0x00
        /*0020*/ 	.byte	0x00, 0x00, 0x00, 0x00


//--------------------- .nv.info._Z27reduce_pass_partials_serialPKfPfi --------------------------
	.section	.nv.info._Z27reduce_pass_partials_serialPKfPfi,"",@"SHT_CUDA_INFO"
	.sectionflags	@""
	.align	4


	//----- nvinfo : EIATTR_CUDA_API_VERSION
	.align		4
        /*0000*/ 	.byte	0x04, 0x37
        /*0002*/ 	.short	(.L_25 - .L_24)
.L_24:
        /*0004*/ 	.word	0x00000082


	//----- nvinfo : EIATTR_KPARAM_INFO
	.align		4
.L_25:
        /*0008*/ 	.byte	0x04, 0x17
        /*000a*/ 	.short	(.L_27 - .L_26)
.L_26:
        /*000c*/ 	.word	0x00000000
        /*0010*/ 	.short	0x0002
        /*0012*/ 	.short	0x0010
        /*0014*/ 	.byte	0x00, 0xf0, 0x11, 0x00


	//----- nvinfo : EIATTR_KPARAM_INFO
	.align		4
.L_27:
        /*0018*/ 	.byte	0x04, 0x17
        /*001a*/ 	.short	(.L_29 - .L_28)
.L_28:
        /*001c*/ 	.word	0x00000000
        /*0020*/ 	.short	0x0001
        /*0022*/ 	.short	0x0008
        /*0024*/ 	.byte	0x00, 0xf5, 0x21, 0x00


	//----- nvinfo : EIATTR_KPARAM_INFO
	.align		4
.L_29:
        /*0028*/ 	.byte	0x04, 0x17
        /*002a*/ 	.short	(.L_31 - .L_30)
.L_30:
        /*002c*/ 	.word	0x00000000
        /*0030*/ 	.short	0x0000
        /*0032*/ 	.short	0x0000
        /*0034*/ 	.byte	0x00, 0xf5, 0x21, 0x00


	//----- nvinfo : EIATTR_SPARSE_MMA_MASK
	.align		4
.L_31:
        /*0038*/ 	.byte	0x03, 0x50
        /*003a*/ 	.short	0x0000


	//----- nvinfo : EIATTR_MAXREG_COUNT
	.align		4
        /*003c*/ 	.byte	0x03, 0x1b
        /*003e*/ 	.short	0x00ff


	//----- nvinfo : EIATTR_NUM_BARRIERS
	.align		4
        /*0040*/ 	.byte	0x02, 0x4c
        /*0042*/ 	.byte	0x01
	.zero		1


	//----- nvinfo : EIATTR_MERCURY_ISA_VERSION
	.align		4
        /*0044*/ 	.byte	0x03, 0x5f
        /*0046*/ 	.short	0x0101


	//----- nvinfo : EIATTR_VRC_CTA_INIT_COUNT
	.align		4
        /*0048*/ 	.byte	0x02, 0x4a
	.zero		1
	.zero		1


	//----- nvinfo : EIATTR_EXIT_INSTR_OFFSETS
	.align		4
        /*004c*/ 	.byte	0x04, 0x1c
        /*004e*/ 	.short	(.L_33 - .L_32)


	//   ....[0]....
.L_32:
        /*0050*/ 	.word	0x000001e0


	//   ....[1]....
        /*0054*/ 	.word	0x000006b0


	//----- nvinfo : EIATTR_CRS_STACK_SIZE
	.align		4
.L_33:
        /*0058*/ 	.byte	0x04, 0x1e
        /*005a*/ 	.short	(.L_35 - .L_34)
.L_34:
        /*005c*/ 	.word	0x00000000


	//----- nvinfo : EIATTR_CBANK_PARAM_SIZE
	.align		4
.L_35:
        /*0060*/ 	.byte	0x03, 0x19
        /*0062*/ 	.short	0x0014


	//----- nvinfo : EIATTR_PARAM_CBANK
	.align		4
        /*0064*/ 	.byte	0x04, 0x0a
        /*0066*/ 	.short	(.L_37 - .L_36)
	.align		4
.L_36:
        /*0068*/ 	.word	index@(.nv.constant0._Z27reduce_pass_partials_serialPKfPfi)
        /*006c*/ 	.short	0x0380
        /*006e*/ 	.short	0x0014


	//----- nvinfo : EIATTR_SW_WAR
	.align		4
.L_37:
        /*0070*/ 	.byte	0x04, 0x36
        /*0072*/ 	.short	(.L_39 - .L_38)
.L_38:
        /*0074*/ 	.word	0x00000008
.L_39:


//--------------------- .nv.info._Z22vec_red_add_block_treePKfPfi --------------------------
	.section	.nv.info._Z22vec_red_add_block_treePKfPfi,"",@"SHT_CUDA_INFO"
	.sectionflags	@""
	.align	4


	//----- nvinfo : EIATTR_CUDA_API_VERSION
	.align		4
        /*0000*/ 	.byte	0x04, 0x37
        /*0002*/ 	.short	(.L_41 - .L_40)
.L_40:
        /*0004*/ 	.word	0x00000082


	//----- nvinfo : EIATTR_KPARAM_INFO
	.align		4
.L_41:
        /*0008*/ 	.byte	0x04, 0x17
        /*000a*/ 	.short	(.L_43 - .L_42)
.L_42:
        /*000c*/ 	.word	0x00000000
        /*0010*/ 	.short	0x0002
        /*0012*/ 	.short	0x0010
        /*0014*/ 	.byte	0x00, 0xf0, 0x11, 0x00


	//----- nvinfo : EIATTR_KPARAM_INFO
	.align		4
.L_43:
        /*0018*/ 	.byte	0x04, 0x17
        /*001a*/ 	.short	(.L_45 - .L_44)
.L_44:
        /*001c*/ 	.word	0x00000000
        /*0020*/ 	.short	0x0001
        /*0022*/ 	.short	0x0008
        /*0024*/ 	.byte	0x00, 0xf5, 0x21, 0x00


	//----- nvinfo : EIATTR_KPARAM_INFO
	.align		4
.L_45:
        /*0028*/ 	.byte	0x04, 0x17
        /*002a*/ 	.short	(.L_47 - .L_46)
.L_46:
        /*002c*/ 	.word	0x00000000
        /*0030*/ 	.short	0x0000
        /*0032*/ 	.short	0x0000
        /*0034*/ 	.byte	0x00, 0xf5, 0x21, 0x00


	//----- nvinfo : EIATTR_SPARSE_MMA_MASK
	.align		4
.L_47:
        /*0038*/ 	.byte	0x03, 0x50
        /*003a*/ 	.short	0x0000


	//----- nvinfo : EIATTR_MAXREG_COUNT
	.align		4
        /*003c*/ 	.byte	0x03, 0x1b
        /*003e*/ 	.short	0x00ff


	//----- nvinfo : EIATTR_NUM_BARRIERS
	.align		4
        /*0040*/ 	.byte	0x02, 0x4c
        /*0042*/ 	.byte	0x01
	.zero		1


	//----- nvinfo : EIATTR_MERCURY_ISA_VERSION
	.align		4
        /*0044*/ 	.byte	0x03, 0x5f
        /*0046*/ 	.short	0x0101


	//----- nvinfo : EIATTR_VRC_CTA_INIT_COUNT
	.align		4
        /*0048*/ 	.byte	0x02, 0x4a
	.zero		1
	.zero		1


	//----- nvinfo : EIATTR_EXIT_INSTR_OFFSETS
	.align		4
        /*004c*/ 	.byte	0x04, 0x1c
        /*004e*/ 	.short	(.L_49 - .L_48)


	//   ....[0]....
.L_48:
        /*0050*/ 	.word	0x000002b0


	//   ....[1]....
        /*0054*/ 	.word	0x00000320


	//----- nvinfo : EIATTR_CRS_STACK_SIZE
	.align		4
.L_49:
        /*0058*/ 	.byte	0x04, 0x1e
        /*005a*/ 	.short	(.L_51 - .L_50)
.L_50:
        /*005c*/ 	.word	0x00000000


	//----- nvinfo : EIATTR_CBANK_PARAM_SIZE
	.align		4
.L_51:
        /*0060*/ 	.byte	0x03, 0x19
        /*0062*/ 	.short	0x0014


	//----- nvinfo : EIATTR_PARAM_CBANK
	.align		4
        /*0064*/ 	.byte	0x04, 0x0a
        /*0066*/ 	.short	(.L_53 - .L_52)
	.align		4
.L_52:
        /*0068*/ 	.word	index@(.nv.constant0._Z22vec_red_add_block_treePKfPfi)
        /*006c*/ 	.short	0x0380
        /*006e*/ 	.short	0x0014


	//----- nvinfo : EIATTR_SW_WAR
	.align		4
.L_53:
        /*0070*/ 	.byte	0x04, 0x36
        /*0072*/ 	.short	(.L_55 - .L_54)
.L_54:
        /*0074*/ 	.word	0x00000008
.L_55:


//--------------------- .nv.info._Z24vec_red_add_block_serialPKfPfi --------------------------
	.section	.nv.info._Z24vec_red_add_block_serialPKfPfi,"",@"SHT_CUDA_INFO"
	.sectionflags	@""
	.align	4


	//----- nvinfo : EIATTR_CUDA_API_VERSION
	.align		4
        /*0000*/ 	.byte	0x04, 0x37
        /*0002*/ 	.short	(.L_57 - .L_56)
.L_56:
        /*0004*/ 	.word	0x00000082


	//----- nvinfo : EIATTR_KPARAM_INFO
	.align		4
.L_57:
        /*0008*/ 	.byte	0x04, 0x17
        /*000a*/ 	.short	(.L_59 - .L_58)
.L_58:
        /*000c*/ 	.word	0x00000000
        /*0010*/ 	.short	0x0002
        /*0012*/ 	.short	0x0010
        /*0014*/ 	.byte	0x00, 0xf0, 0x11, 0x00


	//----- nvinfo : EIATTR_KPARAM_INFO
	.align		4
.L_59:
        /*0018*/ 	.byte	0x04, 0x17
        /*001a*/ 	.short	(.L_61 - .L_60)
.L_60:
        /*001c*/ 	.word	0x00000000
        /*0020*/ 	.short	0x0001
        /*0022*/ 	.short	0x0008
        /*0024*/ 	.byte	0x00, 0xf5, 0x21, 0x00


	//----- nvinfo : EIATTR_KPARAM_INFO
	.align		4
.L_61:
        /*0028*/ 	.byte	0x04, 0x17
        /*002a*/ 	.short	(.L_63 - .L_62)
.L_62:
        /*002c*/ 	.word	0x00000000
        /*0030*/ 	.short	0x0000
        /*0032*/ 	.short	0x0000
        /*0034*/ 	.byte	0x00, 0xf5, 0x21, 0x00


	//----- nvinfo : EIATTR_SPARSE_MMA_MASK
	.align		4
.L_63:
        /*0038*/ 	.byte	0x03, 0x50
        /*003a*/ 	.short	0x0000


	//----- nvinfo : EIATTR_MAXREG_COUNT
	.align		4
        /*003c*/ 	.byte	0x03, 0x1b
        /*003e*/ 	.short	0x00ff


	//----- nvinfo : EIATTR_NUM_BARRIERS
	.align		4
        /*0040*/ 	.byte	0x02, 0x4c
        /*0042*/ 	.byte	0x01
	.zero		1


	//----- nvinfo : EIATTR_MERCURY_ISA_VERSION
	.align		4
        /*0044*/ 	.byte	0x03, 0x5f
        /*0046*/ 	.short	0x0101


	//----- nvinfo : EIATTR_VRC_CTA_INIT_COUNT
	.align		4
        /*0048*/ 	.byte	0x02, 0x4a
	.zero		1
	.zero		1


	//----- nvinfo : EIATTR_EXIT_INSTR_OFFSETS
	.align		4
        /*004c*/ 	.byte	0x04, 0x1c
        /*004e*/ 	.short	(.L_65 - .L_64)


	//   ....[0]....
.L_64:
        /*0050*/ 	.word	0x000001d0


	//   ....[1]....
        /*0054*/ 	.word	0x00000690


	//----- nvinfo : EIATTR_CRS_STACK_SIZE
	.align		4
.L_65:
        /*0058*/ 	.byte	0x04, 0x1e
        /*005a*/ 	.short	(.L_67 - .L_66)
.L_66:
        /*005c*/ 	.word	0x00000000


	//----- nvinfo : EIATTR_CBANK_PARAM_SIZE
	.align		4
.L_67:
        /*0060*/ 	.byte	0x03, 0x19
        /*0062*/ 	.short	0x0014


	//----- nvinfo : EIATTR_PARAM_CBANK
	.align		4
        /*0064*/ 	.byte	0x04, 0x0a
        /*0066*/ 	.short	(.L_69 - .L_68)
	.align		4
.L_68:
        /*0068*/ 	.word	index@(.nv.constant0._Z24vec_red_add_block_serialPKfPfi)
        /*006c*/ 	.short	0x0380
        /*006e*/ 	.short	0x0014


	//----- nvinfo : EIATTR_SW_WAR
	.align		4
.L_69:
        /*0070*/ 	.byte	0x04, 0x36
        /*0072*/ 	.short	(.L_71 - .L_70)
.L_70:
        /*0074*/ 	.word	0x00000008
.L_71:


//--------------------- .nv.info._Z18vec_red_add_atomicPKfPfi --------------------------
	.section	.nv.info._Z18vec_red_add_atomicPKfPfi,"",@"SHT_CUDA_INFO"
	.sectionflags	@""
	.align	4


	//----- nvinfo : EIATTR_CUDA_API_VERSION
	.align		4
        /*0000*/ 	.byte	0x04, 0x37
        /*0002*/ 	.short	(.L_73 - .L_72)
.L_72:
        /*0004*/ 	.word	0x00000082


	//----- nvinfo : EIATTR_KPARAM_INFO
	.align		4
.L_73:
        /*0008*/ 	.byte	0x04, 0x17
        /*000a*/ 	.short	(.L_75 - .L_74)
.L_74:
        /*000c*/ 	.word	0x00000000
        /*0010*/ 	.short	0x0002
        /*0012*/ 	.short	0x0010
        /*0014*/ 	.byte	0x00, 0xf0, 0x11, 0x00


	//----- nvinfo : EIATTR_KPARAM_INFO
	.align		4
.L_75:
        /*0018*/ 	.byte	0x04, 0x17
        /*001a*/ 	.short	(.L_77 - .L_76)
.L_76:
        /*001c*/ 	.word	0x00000000
        /*0020*/ 	.short	0x0001
        /*0022*/ 	.short	0x0008
        /*0024*/ 	.byte	0x00, 0xf5, 0x21, 0x00


	//----- nvinfo : EIATTR_KPARAM_INFO
	.align		4
.L_77:
        /*0028*/ 	.byte	0x04, 0x17
        /*002a*/ 	.short	(.L_79 - .L_78)
.L_78:
        /*002c*/ 	.word	0x00000000
        /*0030*/ 	.short	0x0000
        /*0032*/ 	.short	0x0000
        /*0034*/ 	.byte	0x00, 0xf5, 0x21, 0x00


	//----- nvinfo : EIATTR_SPARSE_MMA_MASK
	.align		4
.L_79:
        /*0038*/ 	.byte	0x03, 0x50
        /*003a*/ 	.short	0x0000


	//----- nvinfo : EIATTR_MAXREG_COUNT
	.align		4
        /*003c*/ 	.byte	0x03, 0x1b
        /*003e*/ 	.short	0x00ff


	//----- nvinfo : EIATTR_MERCURY_ISA_VERSION
	.align		4
        /*0040*/ 	.byte	0x03, 0x5f
        /*0042*/ 	.short	0x0101


	//----- nvinfo : EIATTR_VRC_CTA_INIT_COUNT
	.align		4
        /*0044*/ 	.byte	0x02, 0x4a
	.zero		1
	.zero		1


	//----- nvinfo : EIATTR_EXIT_INSTR_OFFSETS
	.align		4
        /*0048*/ 	.byte	0x04, 0x1c
        /*004a*/ 	.short	(.L_81 - .L_80)


	//   ....[0]....
.L_80:
        /*004c*/ 	.word	0x00000070


	//   ....[1]....
        /*0050*/ 	.word	0x00000130


	//----- nvinfo : EIATTR_CRS_STACK_SIZE
	.align		4
.L_81:
        /*0054*/ 	.byte	0x04, 0x1e
        /*0056*/ 	.short	(.L_83 - .L_82)
.L_82:
        /*0058*/ 	.word	0x00000000


	//----- nvinfo : EIATTR_CBANK_PARAM_SIZE
	.align		4
.L_83:
        /*005c*/ 	.byte	0x03, 0x19
        /*005e*/ 	.short	0x0014


	//----- nvinfo : EIATTR_PARAM_CBANK
	.align		4
        /*0060*/ 	.byte	0x04, 0x0a
        /*0062*/ 	.short	(.L_85 - .L_84)
	.align		4
.L_84:
        /*0064*/ 	.word	index@(.nv.constant0._Z18vec_red_add_atomicPKfPfi)
        /*0068*/ 	.short	0x0380
        /*006a*/ 	.short	0x0014


	//----- nvinfo : EIATTR_SW_WAR
	.align		4
.L_85:
        /*006c*/ 	.byte	0x04, 0x36
        /*006e*/ 	.short	(.L_87 - .L_86)
.L_86:
        /*0070*/ 	.word	0x00000008
.L_87:


//--------------------- .nv.callgraph             --------------------------
	.section	.nv.callgraph,"",@"SHT_CUDA_CALLGRAPH"
	.align	4
	.sectionentsize	8
	.align		4
        /*0000*/ 	.word	0x00000000
	.align		4
        /*0004*/ 	.word	0xffffffff
	.align		4
        /*0008*/ 	.word	0x00000000
	.align		4
        /*000c*/ 	.word	0xfffffffe
	.align		4
        /*0010*/ 	.word	0x00000000
	.align		4
        /*0014*/ 	.word	0xfffffffd
	.align		4
        /*0018*/ 	.word	0x00000000
	.align		4
        /*001c*/ 	.word	0xfffffffc


//--------------------- .text._Z27reduce_pass_partials_serialPKfPfi --------------------------
	.section	.text._Z27reduce_pass_partials_serialPKfPfi,"ax",@progbits
	.align	128
        .global         _Z27reduce_pass_partials_serialPKfPfi
        .type           _Z27reduce_pass_partials_serialPKfPfi,@function
        .size           _Z27reduce_pass_partials_serialPKfPfi,(.L_x_28 - _Z27reduce_pass_partials_serialPKfPfi)
        .other          _Z27reduce_pass_partials_serialPKfPfi,@"STO_CUDA_ENTRY STV_DEFAULT"
_Z27reduce_pass_partials_serialPKfPfi:
.text._Z27reduce_pass_partials_serialPKfPfi:
[----:B------:R-:W-:Y:S01]  /*0000*/  LDC R1, c[0x0][0x37c] ;  /* 0x0000df00ff017b82 */ /* 0x000fe20000000800 */
[----:B------:R-:W0:Y:S01]  /*0010*/  S2R R0, SR_CTAID.X ;  /* 0x0000000000007919 */ /* 0x000e220000002500 */
[----:B------:R-:W0:Y:S01]  /*0020*/  LDCU UR9, c[0x0][0x360] ;  /* 0x00006c00ff0977ac */ /* 0x000e220008000800 */
[----:B------:R-:W-:Y:S01]  /*0030*/  BSSY.RECONVERGENT B0, `(.L_x_0) ;  /* 0x0000013000007945 */ /* 0x000fe20003800200 */
[----:B------:R-:W-:Y:S01]  /*0040*/  HFMA2 R6, -RZ, RZ, 0, 0 ;  /* 0x00000000ff067431 */ /* 0x000fe200000001ff */
[----:B------:R-:W0:Y:S01]  /*0050*/  S2R R9, SR_TID.X ;  /* 0x0000000000097919 */ /* 0x000e220000002100 */
[----:B------:R-:W1:Y:S01]  /*0060*/  LDCU UR6, c[0x0][0x390] ;  /* 0x00007200ff0677ac */ /* 0x000e620008000800 */
[----:B------:R-:W2:Y:S01]  /*0070*/  LDCU.64 UR10, c[0x0][0x358] ;  /* 0x00006b00ff0a77ac */ /* 0x000ea20008000a00 */
[----:B0-----:R-:W-:-:S05]  /*0080*/  IMAD R2, R0, UR9, R9 ;  /* 0x0000000900027c24 */ /* 0x001fca000f8e0209 */
[----:B-1----:R-:W-:-:S13]  /*0090*/  ISETP.GE.AND P0, PT, R2, UR6, PT ;  /* 0x0000000602007c0c */ /* 0x002fda000bf06270 */
[----:B--2---:R-:W-:Y:S05]  /*00a0*/  @P0 BRA `(.L_x_1) ;  /* 0x00000000002c0947 */ /* 0x004fea0003800000 */
[----:B------:R-:W0:Y:S01]  /*00b0*/  LDC R8, c[0x0][0x370] ;  /* 0x0000dc00ff087b82 */ /* 0x000e220000000800 */
[----:B------:R-:W-:Y:S02]  /*00c0*/  MOV R7, R2 ;  /* 0x0000000200077202 */ /* 0x000fe40000000f00 */
[----:B------:R-:W-:-:S05]  /*00d0*/  MOV R6, RZ ;  /* 0x000000ff00067202 */ /* 0x000fca0000000f00 */
[----:B------:R-:W1:Y:S01]  /*00e0*/  LDC.64 R4, c[0x0][0x380] ;  /* 0x0000e000ff047b82 */ /* 0x000e620000000a00 */
[----:B0-----:R-:W-:-:S07]  /*00f0*/  IMAD R8, R8, UR9, RZ ;  /* 0x0000000908087c24 */ /* 0x001fce000f8e02ff */
.L_x_2:
[----:B-1----:R-:W-:-:S06]  /*0100*/  IMAD.WIDE R2, R7, 0x4, R4 ;  /* 0x0000000407027825 */ /* 0x002fcc00078e0204 */
[----:B------:R-:W2:Y:S01]  /*0110*/  LDG.E.CONSTANT R3, desc[UR10][R2.64] ;  /* 0x0000000a02037981 */ /* 0x000ea2000c1e9900 */
[----:B------:R-:W-:-:S04]  /*0120*/  IADD3 R7, PT, PT, R8, R7, RZ ;  /* 0x0000000708077210 */ /* 0x000fc80007ffe0ff */
[----:B------:R-:W-:Y:S01]  /*0130*/  ISETP.GE.AND P0, PT, R7, UR6, PT ;  /* 0x0000000607007c0c */ /* 0x000fe2000bf06270 */
[----:B--2---:R-:W-:-:S12]  /*0140*/  FADD R6, R3, R6 ;  /* 0x0000000603067221 */ /* 0x004fd80000000000 */
[----:B------:R-:W-:Y:S05]  /*0150*/  @!P0 BRA `(.L_x_2) ;  /* 0xfffffffc00e88947 */ /* 0x000fea000383ffff */
.L_x_1:
[----:B------:R-:W-:Y:S05]  /*0160*/  BSYNC.RECONVERGENT B0 ;  /* 0x0000000000007941 */ /* 0x000fea0003800200 */
.L_x_0:
[----:B------:R-:W0:Y:S01]  /*0170*/  S2UR UR5, SR_CgaCtaId ;  /* 0x00000000000579c3 */ /* 0x000e220000008800 */
[----:B------:R-:W-:Y:S01]  /*0180*/  UMOV UR4, 0x400 ;  /* 0x0000040000047882 */ /* 0x000fe20000000000 */
[----:B------:R-:W-:Y:S01]  /*0190*/  ISETP.NE.AND P0, PT, R9, RZ, PT ;  /* 0x000000ff0900720c */ /* 0x000fe20003f05270 */
[----:B0-----:R-:W-:-:S06]  /*01a0*/  ULEA UR5, UR5, UR4, 0x18 ;  /* 0x0000000405057291 */ /* 0x001fcc000f8ec0ff */
[----:B------:R-:W-:-:S05]  /*01b0*/  LEA R3, R9, UR5, 0x2 ;  /* 0x0000000509037c11 */ /* 0x000fca000f8e10ff */
[----:B------:R0:W-:Y:S01]  /*01c0*/  STS [R3], R6 ;  /* 0x0000000603007388 */ /* 0x0001e20000000800 */
[----:B------:R-:W-:Y:S06]  /*01d0*/  BAR.SYNC.DEFER_BLOCKING 0x0 ;  /* 0x0000000000007b1d */ /* 0x000fec0000010000 */
[----:B------:R-:W-:Y:S05]  /*01e0*/  @P0 EXIT ;  /* 0x000000000000094d */ /* 0x000fea0003800000 */
[----:B------:R-:W-:Y:S01]  /*01f0*/  UISETP.GE.U32.AND UP0, UPT, UR9, 0x10, UPT ;  /* 0x000000100900788c */ /* 0x000fe2000bf06070 */
[----:B------:R-:W-:Y:S01]  /*0200*/  HFMA2 R19, -RZ, RZ, 0, 0 ;  /* 0x00000000ff137431 */ /* 0x000fe200000001ff */
[----:B------:R-:W-:Y:S01]  /*0210*/  ULOP3.LUT UR7, UR9, 0xf, URZ, 0xc0, !UPT ;  /* 0x0000000f09077892 */ /* 0x000fe2000f8ec0ff */
[----:B------:R-:W-:-:S06]  /*0220*/  UMOV UR4, URZ ;  /* 0x000000ff00047c82 */ /* 0x000fcc0008000000 */
[----:B------:R-:W-:Y:S05]  /*0230*/  BRA.U !UP0, `(.L_x_3) ;  /* 0x0000000108747547 */ /* 0x000fea000b800000 */
[----:B------:R-:W-:Y:S01]  /*0240*/  ULOP3.LUT UR6, UR9, 0xfffffff0, URZ, 0xc0, !UPT ;  /* 0xfffffff009067892 */ /* 0x000fe2000f8ec0ff */
[----:B------:R-:W-:Y:S01]  /*0250*/  MOV R19, RZ ;  /* 0x000000ff00137202 */ /* 0x000fe20000000f00 */
[----:B------:R-:W-:Y:S02]  /*0260*/  ULOP3.LUT UR4, UR9, 0x7f0, URZ, 0xc0, !UPT ;  /* 0x000007f009047892 */ /* 0x000fe4000f8ec0ff */
[----:B------:R-:W-:Y:S02]  /*0270*/  UIADD3 UR8, UPT, UPT, UR5, 0x20, URZ ;  /* 0x0000002005087890 */ /* 0x000fe4000fffe0ff */
[----:B------:R-:W-:-:S12]  /*0280*/  UIADD3 UR6, UPT, UPT, -UR6, URZ, URZ ;  /* 0x000000ff06067290 */ /* 0x000fd8000fffe1ff */
.L_x_4:
[----:B------:R-:W1:Y:S01]  /*0290*/  LDS.128 R12, [UR8+-0x20] ;  /* 0xffffe008ff0c7984 */ /* 0x000e620008000c00 */
[----:B------:R-:W-:-:S03]  /*02a0*/  UIADD3 UR6, UPT, UPT, UR6, 0x10, URZ ;  /* 0x0000001006067890 */ /* 0x000fc6000fffe0ff */
[----:B------:R-:W2:Y:S01]  /*02b0*/  LDS.128 R8, [UR8+-0x10] ;  /* 0xfffff008ff087984 */ /* 0x000ea20008000c00 */
[----:B------:R-:W-:-:S03]  /*02c0*/  UISETP.NE.AND UP0, UPT, UR6, URZ, UPT ;  /* 0x000000ff0600728c */ /* 0x000fc6000bf05270 */
[----:B0-----:R-:W0:Y:S01]  /*02d0*/  LDS.128 R4, [UR8] ;  /* 0x00000008ff047984 */ /* 0x001e220008000c00 */
[----:B-1----:R-:W-:-:S03]  /*02e0*/  FADD R12, R12, R19 ;  /* 0x000000130c0c7221 */ /* 0x002fc60000000000 */
[----:B------:R-:W1:Y:S01]  /*02f0*/  LDS.128 R16, [UR8+0x10] ;  /* 0x00001008ff107984 */ /* 0x000e620008000c00 */
[----:B------:R-:W-:Y:S01]  /*0300*/  UIADD3 UR8, UPT, UPT, UR8, 0x40, URZ ;  /* 0x0000004008087890 */ /* 0x000fe2000fffe0ff */
[----:B------:R-:W-:-:S04]  /*0310*/  FADD R13, R13, R12 ;  /* 0x0000000c0d0d7221 */ /* 0x000fc80000000000 */
[----:B------:R-:W-:-:S04]  /*0320*/  FADD R14, R14, R13 ;  /* 0x0000000d0e0e7221 */ /* 0x000fc80000000000 */
[----:B------:R-:W-:-:S04]  /*0330*/  FADD R15, R15, R14 ;  /* 0x0000000e0f0f7221 */ /* 0x000fc80000000000 */
[----:B--2---:R-:W-:-:S04]  /*0340*/  FADD R8, R15, R8 ;  /* 0x000000080f087221 */ /* 0x004fc80000000000 */
[----:B------:R-:W-:-:S04]  /*0350*/  FADD R9, R9, R8 ;  /* 0x0000000809097221 */ /* 0x000fc80000000000 */
[----:B------:R-:W-:-:S04]  /*0360*/  FADD R10, R10, R9 ;  /* 0x000000090a0a7221 */ /* 0x000fc80000000000 */
[----:B------:R-:W-:-:S04]  /*0370*/  FADD R11, R11, R10 ;  /* 0x0000000a0b0b7221 */ /* 0x000fc80000000000 */
[----:B0-----:R-:W-:-:S04]  /*0380*/  FADD R4, R11, R4 ;  /* 0x000000040b047221 */ /* 0x001fc80000000000 */
[----:B------:R-:W-:-:S04]  /*0390*/  FADD R5, R5, R4 ;  /* 0x0000000405057221 */ /* 0x000fc80000000000 */
[----:B------:R-:W-:-:S04]  /*03a0*/  FADD R6, R6, R5 ;  /* 0x0000000506067221 */ /* 0x000fc80000000000 */
[----:B------:R-:W-:-:S04]  /*03b0*/  FADD R7, R7, R6 ;  /* 0x0000000607077221 */ /* 0x000fc80000000000 */
[----:B-1----:R-:W-:-:S04]  /*03c0*/  FADD R16, R7, R16 ;  /* 0x0000001007107221 */ /* 0x002fc80000000000 */
[----:B------:R-:W-:-:S04]  /*03d0*/  FADD R17, R17, R16 ;  /* 0x0000001011117221 */ /* 0x000fc80000000000 */
[----:B------:R-:W-:-:S04]  /*03e0*/  FADD R18, R18, R17 ;  /* 0x0000001112127221 */ /* 0x000fc80000000000 */
[----:B------:R-:W-:Y:S01]  /*03f0*/  FADD R19, R19, R18 ;  /* 0x0000001213137221 */ /* 0x000fe20000000000 */
[----:B------:R-:W-:Y:S06]  /*0400*/  BRA.U UP0, `(.L_x_4) ;  /* 0xfffffffd00a07547 */ /* 0x000fec000b83ffff */
.L_x_3:
[----:B------:R-:W-:-:S09]  /*0410*/  UISETP.NE.AND UP0, UPT, UR7, URZ, UPT ;  /* 0x000000ff0700728c */ /* 0x000fd2000bf05270 */
[----:B------:R-:W-:Y:S05]  /*0420*/  BRA.U !UP0, `(.L_x_5) ;  /* 0x0000000108947547 */ /* 0x000fea000b800000 */
[----:B------:R-:W-:Y:S02]  /*0430*/  UISETP.GE.U32.AND UP0, UPT, UR7, 0x8, UPT ;  /* 0x000000080700788c */ /* 0x000fe4000bf06070 */
[----:B------:R-:W-:-:S04]  /*0440*/  ULOP3.LUT UR8, UR9, 0x7, URZ, 0xc0, !UPT ;  /* 0x0000000709087892 */ /* 0x000fc8000f8ec0ff */
[----:B------:R-:W-:-:S03]  /*0450*/  UISETP.NE.AND UP1, UPT, UR8, URZ, UPT ;  /* 0x000000ff0800728c */ /* 0x000fc6000bf25270 */
[----:B------:R-:W-:Y:S08]  /*0460*/  BRA.U !UP0, `(.L_x_6) ;  /* 0x0000000108307547 */ /* 0x000ff0000b800000 */
[----:B------:R-:W-:Y:S02]  /*0470*/  ULEA UR6, UR4, UR5, 0x2 ;  /* 0x0000000504067291 */ /* 0x000fe4000f8e10ff */
[----:B------:R-:W-:-:S07]  /*0480*/  UIADD3 UR4, UPT, UPT, UR4, 0x8, URZ ;  /* 0x0000000804047890 */ /* 0x000fce000fffe0ff */
[----:B------:R-:W1:Y:S04]  /*0490*/  LDS.128 R8, [UR6] ;  /* 0x00000006ff087984 */ /* 0x000e680008000c00 */
[----:B0-----:R-:W0:Y:S01]  /*04a0*/  LDS.128 R4, [UR6+0x10] ;  /* 0x00001006ff047984 */ /* 0x001e220008000c00 */
[----:B-1----:R-:W-:-:S04]  /*04b0*/  FADD R8, R19, R8 ;  /* 0x0000000813087221 */ /* 0x002fc80000000000 */
[----:B------:R-:W-:-:S04]  /*04c0*/  FADD R9, R8, R9 ;  /* 0x0000000908097221 */ /* 0x000fc80000000000 */
[----:B------:R-:W-:-:S04]  /*04d0*/  FADD R10, R9, R10 ;  /* 0x0000000a090a7221 */ /* 0x000fc80000000000 */
[----:B------:R-:W-:-:S04]  /*04e0*/  FADD R11, R10, R11 ;  /* 0x0000000b0a0b7221 */ /* 0x000fc80000000000 */
[----:B0-----:R-:W-:-:S04]  /*04f0*/  FADD R4, R11, R4 ;  /* 0x000000040b047221 */ /* 0x001fc80000000000 */
[----:B------:R-:W-:-:S04]  /*0500*/  FADD R5, R4, R5 ;  /* 0x0000000504057221 */ /* 0x000fc80000000000 */
[----:B------:R-:W-:-:S04]  /*0510*/  FADD R6, R5, R6 ;  /* 0x0000000605067221 */ /* 0x000fc80000000000 */
[----:B------:R-:W-:-:S07]  /*0520*/  FADD R19, R6, R7 ;  /* 0x0000000706137221 */ /* 0x000fce0000000000 */
.L_x_6:
[----:B------:R-:W-:Y:S05]  /*0530*/  BRA.U !UP1, `(.L_x_5) ;  /* 0x0000000109507547 */ /* 0x000fea000b800000 */
[----:B------:R-:W-:Y:S02]  /*0540*/  UISETP.GE.U32.AND UP0, UPT, UR8, 0x4, UPT ;  /* 0x000000040800788c */ /* 0x000fe4000bf06070 */
[----:B------:R-:W-:-:S04]  /*0550*/  ULOP3.LUT UR6, UR9, 0x3, URZ, 0xc0, !UPT ;  /* 0x0000000309067892 */ /* 0x000fc8000f8ec0ff */
[----:B------:R-:W-:-:S03]  /*0560*/  UISETP.NE.AND UP1, UPT, UR6, URZ, UPT ;  /* 0x000000ff0600728c */ /* 0x000fc6000bf25270 */
[----:B------:R-:W-:Y:S08]  /*0570*/  BRA.U !UP0, `(.L_x_7) ;  /* 0x00000001081c7547 */ /* 0x000ff0000b800000 */
[----:B------:R-:W-:Y:S02]  /*0580*/  ULEA UR7, UR4, UR5, 0x2 ;  /* 0x0000000504077291 */ /* 0x000fe4000f8e10ff */
[----:B------:R-:W-:-:S07]  /*0590*/  UIADD3 UR4, UPT, UPT, UR4, 0x4, URZ ;  /* 0x0000000404047890 */ /* 0x000fce000fffe0ff */
[----:B0-----:R-:W0:Y:S02]  /*05a0*/  LDS.128 R4, [UR7] ;  /* 0x00000007ff047984 */ /* 0x001e240008000c00 */
[----:B0-----:R-:W-:-:S04]  /*05b0*/  FADD R4, R19, R4 ;  /* 0x0000000413047221 */ /* 0x001fc80000000000 */
[----:B------:R-:W-:-:S04]  /*05c0*/  FADD R5, R4, R5 ;  /* 0x0000000504057221 */ /* 0x000fc80000000000 */
[----:B------:R-:W-:-:S04]  /*05d0*/  FADD R6, R5, R6 ;  /* 0x0000000605067221 */ /* 0x000fc80000000000 */
[----:B------:R-:W-:-:S07]  /*05e0*/  FADD R19, R6, R7 ;  /* 0x0000000706137221 */ /* 0x000fce0000000000 */
.L_x_7:
[----:B------:R-:W-:Y:S05]  /*05f0*/  BRA.U !UP1, `(.L_x_5) ;  /* 0x0000000109207547 */ /* 0x000fea000b800000 */
[----:B------:R-:W-:Y:S02]  /*0600*/  ULEA UR4, UR4, UR5, 0x2 ;  /* 0x0000000504047291 */ /* 0x000fe4000f8e10ff */
[----:B------:R-:W-:-:S12]  /*0610*/  UIADD3 UR6, UPT, UPT, -UR6, URZ, URZ ;  /* 0x000000ff06067290 */ /* 0x000fd8000fffe1ff */
.L_x_8:
[----:B------:R-:W1:Y:S01]  /*0620*/  LDS R2, [UR4] ;  /* 0x00000004ff027984 */ /* 0x000e620008000800 */
[----:B------:R-:W-:Y:S02]  /*0630*/  UIADD3 UR6, UPT, UPT, UR6, 0x1, URZ ;  /* 0x0000000106067890 */ /* 0x000fe4000fffe0ff */
[----:B------:R-:W-:Y:S02]  /*0640*/  UIADD3 UR4, UPT, UPT, UR4, 0x4, URZ ;  /* 0x0000000404047890 */ /* 0x000fe4000fffe0ff */
[----:B------:R-:W-:Y:S01]  /*0650*/  UISETP.NE.AND UP0, UPT, UR6, URZ, UPT ;  /* 0x000000ff0600728c */ /* 0x000fe2000bf05270 */
[----:B-1----:R-:W-:-:S08]  /*0660*/  FADD R19, R2, R19 ;  /* 0x0000001302137221 */ /* 0x002fd00000000000 */
[----:B------:R-:W-:Y:S05]  /*0670*/  BRA.U UP0, `(.L_x_8) ;  /* 0xfffffffd00e87547 */ /* 0x000fea000b83ffff */
.L_x_5:
[----:B0-----:R-:W0:Y:S02]  /*0680*/  LDC.64 R2, c[0x0][0x388] ;  /* 0x0000e200ff027b82 */ /* 0x001e240000000a00 */
[----:B0-----:R-:W-:-:S05]  /*0690*/  IMAD.WIDE.U32 R2, R0, 0x4, R2 ;  /* 0x0000000400027825 */ /* 0x001fca00078e0002 */
[----:B------:R-:W-:Y:S01]  /*06a0*/  STG.E desc[UR10][R2.64], R19 ;  /* 0x0000001302007986 */ /* 0x000fe2000c10190a */
[----:B------:R-:W-:Y:S05]  /*06b0*/  EXIT ;  /* 0x000000000000794d */ /* 0x000fea0003800000 */
.L_x_9:
[----:B------:R-:W-:-:S00]  /*06c0*/  BRA `(.L_x_9) ;  /* 0xfffffffc00fc7947 */ /* 0x000fc0000383ffff */
[----:B------:R-:W-:-:S00]  /*06d0*/  NOP ;  /* 0x0000000000007918 */ /* 0x000fc00000000000 */
        /* <DEDUP_REMOVED lines=10> */
.L_x_28:


//--------------------- .text._Z22vec_red_add_block_treePKfPfi --------------------------
	.section	.text._Z22vec_red_add_block_treePKfPfi,"ax",@progbits
	.align	128
        .global         _Z22vec_red_add_block_treePKfPfi
        .type           _Z22vec_red_add_block_treePKfPfi,@function
        .size           _Z22vec_red_add_block_treePKfPfi,(.L_x_29 - _Z22vec_red_add_block_treePKfPfi)
        .other          _Z22vec_red_add_block_treePKfPfi,@"STO_CUDA_ENTRY STV_DEFAULT"
_Z22vec_red_add_block_treePKfPfi:
.text._Z22vec_red_add_block_treePKfPfi:
[----:B------:R-:W-:Y:S01]  /*0000*/  LDC R1, c[0x0][0x37c] ;  /* 0x0000df00ff017b82 */ /* 0x000fe20000000800 */
[----:B------:R-:W0:Y:S01]  /*0010*/  S2R R0, SR_CTAID.X ;  /* 0x0000000000007919 */ /* 0x000e220000002500 */
[----:B------:R-:W1:Y:S01]  /*0020*/  LDCU UR4, c[0x0][0x360] ;  /* 0x00006c00ff0477ac */ /* 0x000e620008000800 */
[----:B------:R-:W-:Y:S01]  /*0030*/  BSSY.RECONVERGENT B0, `(.L_x_10) ;  /* 0x0000013000007945 */ /* 0x000fe20003800200 */
[----:B------:R-:W-:Y:S01]  /*0040*/  IMAD.MOV.U32 R7, RZ, RZ, RZ ;  /* 0x000000ffff077224 */ /* 0x000fe200078e00ff */
[----:B------:R-:W0:Y:S01]  /*0050*/  S2R R9, SR_TID.X ;  /* 0x0000000000097919 */ /* 0x000e220000002100 */
[----:B------:R-:W2:Y:S01]  /*0060*/  LDCU UR5, c[0x0][0x390] ;  /* 0x00007200ff0577ac */ /* 0x000ea20008000800 */
[----:B------:R-:W3:Y:S01]  /*0070*/  LDCU.64 UR6, c[0x0][0x358] ;  /* 0x00006b00ff0677ac */ /* 0x000ee20008000a00 */
[----:B-1----:R-:W-:Y:S02]  /*0080*/  IMAD.U32 R6, RZ, RZ, UR4 ;  /* 0x00000004ff067e24 */ /* 0x002fe4000f8e00ff */
[----:B0-----:R-:W-:-:S05]  /*0090*/  IMAD R0, R0, UR4, R9 ;  /* 0x0000000400007c24 */ /* 0x001fca000f8e0209 */
[----:B--2---:R-:W-:-:S13]  /*00a0*/  ISETP.GE.AND P0, PT, R0, UR5, PT ;  /* 0x0000000500007c0c */ /* 0x004fda000bf06270 */
[----:B---3--:R-:W-:Y:S05]  /*00b0*/  @P0 BRA `(.L_x_11) ;  /* 0x0000000000280947 */ /* 0x008fea0003800000 */
[----:B------:R-:W0:Y:S01]  /*00c0*/  LDC.64 R4, c[0x0][0x380] ;  /* 0x0000e000ff047b82 */ /* 0x000e220000000a00 */
[----:B------:R-:W1:Y:S01]  /*00d0*/  LDCU UR4, c[0x0][0x370] ;  /* 0x00006e00ff0477ac */ /* 0x000e620008000800 */
[----:B------:R-:W-:Y:S02]  /*00e0*/  HFMA2 R7, -RZ, RZ, 0, 0 ;  /* 0x00000000ff077431 */ /* 0x000fe400000001ff */
[----:B-1----:R-:W-:-:S07]  /*00f0*/  IMAD R11, R6, UR4, RZ ;  /* 0x00000004060b7c24 */ /* 0x002fce000f8e02ff */
.L_x_12:
[----:B0-----:R-:W-:-:S06]  /*0100*/  IMAD.WIDE R2, R0, 0x4, R4 ;  /* 0x0000000400027825 */ /* 0x001fcc00078e0204 */
[----:B------:R-:W2:Y:S01]  /*0110*/  LDG.E.CONSTANT R2, desc[UR6][R2.64] ;  /* 0x0000000602027981 */ /* 0x000ea2000c1e9900 */
[----:B------:R-:W-:-:S05]  /*0120*/  IMAD.IADD R0, R11, 0x1, R0 ;  /* 0x000000010b007824 */ /* 0x000fca00078e0200 */
[----:B------:R-:W-:Y:S01]  /*0130*/  ISETP.GE.AND P0, PT, R0, UR5, PT ;  /* 0x0000000500007c0c */ /* 0x000fe2000bf06270 */
[----:B--2---:R-:W-:-:S12]  /*0140*/  FADD R7, R2, R7 ;  /* 0x0000000702077221 */ /* 0x004fd80000000000 */
[----:B------:R-:W-:Y:S05]  /*0150*/  @!P0 BRA `(.L_x_12) ;  /* 0xfffffffc00e88947 */ /* 0x000fea000383ffff */
.L_x_11:
[----:B------:R-:W-:Y:S05]  /*0160*/  BSYNC.RECONVERGENT B0 ;  /* 0x0000000000007941 */ /* 0x000fea0003800200 */
.L_x_10:
[----:B------:R-:W0:Y:S01]  /*0170*/  S2UR UR5, SR_CgaCtaId ;  /* 0x00000000000579c3 */ /* 0x000e220000008800 */
[----:B------:R-:W-:Y:S01]  /*0180*/  UMOV UR4, 0x400 ;  /* 0x0000040000047882 */ /* 0x000fe20000000000 */
[----:B------:R-:W-:Y:S02]  /*0190*/  ISETP.GE.U32.AND P1, PT, R6, 0x2, PT ;  /* 0x000000020600780c */ /* 0x000fe40003f26070 */
[----:B------:R-:W-:Y:S01]  /*01a0*/  ISETP.NE.AND P0, PT, R9, RZ, PT ;  /* 0x000000ff0900720c */ /* 0x000fe20003f05270 */
[----:B0-----:R-:W-:-:S06]  /*01b0*/  ULEA UR4, UR5, UR4, 0x18 ;  /* 0x0000000405047291 */ /* 0x001fcc000f8ec0ff */
[----:B------:R-:W-:-:S05]  /*01c0*/  LEA R0, R9, UR4, 0x2 ;  /* 0x0000000409007c11 */ /* 0x000fca000f8e10ff */
[----:B------:R0:W-:Y:S01]  /*01d0*/  STS [R0], R7 ;  /* 0x0000000700007388 */ /* 0x0001e20000000800 */
[----:B------:R-:W-:Y:S06]  /*01e0*/  BAR.SYNC.DEFER_BLOCKING 0x0 ;  /* 0x0000000000007b1d */ /* 0x000fec0000010000 */
[----:B------:R-:W-:Y:S05]  /*01f0*/  @!P1 BRA `(.L_x_13) ;  /* 0x00000000002c9947 */ /* 0x000fea0003800000 */
.L_x_14:
[----:B------:R-:W-:-:S04]  /*0200*/  SHF.R.U32.HI R4, RZ, 0x1, R6 ;  /* 0x00000001ff047819 */ /* 0x000fc80000011606 */
[----:B------:R-:W-:-:S13]  /*0210*/  ISETP.GE.U32.AND P1, PT, R9, R4, PT ;  /* 0x000000040900720c */ /* 0x000fda0003f26070 */
[----:B------:R-:W-:Y:S01]  /*0220*/  @!P1 LEA R2, R4, R0, 0x2 ;  /* 0x0000000004029211 */ /* 0x000fe200078e10ff */
[----:B------:R-:W-:Y:S05]  /*0230*/  @!P1 LDS R3, [R0] ;  /* 0x0000000000039984 */ /* 0x000fea0000000800 */
[----:B------:R-:W1:Y:S02]  /*0240*/  @!P1 LDS R2, [R2] ;  /* 0x0000000002029984 */ /* 0x000e640000000800 */
[----:B-1----:R-:W-:-:S05]  /*0250*/  @!P1 FADD R3, R2, R3 ;  /* 0x0000000302039221 */ /* 0x002fca0000000000 */
[----:B------:R1:W-:Y:S01]  /*0260*/  @!P1 STS [R0], R3 ;  /* 0x0000000300009388 */ /* 0x0003e20000000800 */
[----:B------:R-:W-:Y:S01]  /*0270*/  BAR.SYNC.DEFER_BLOCKING 0x0 ;  /* 0x0000000000007b1d */ /* 0x000fe20000010000 */
[----:B------:R-:W-:Y:S01]  /*0280*/  ISETP.GT.U32.AND P1, PT, R6, 0x3, PT ;  /* 0x000000030600780c */ /* 0x000fe20003f24070 */
[----:B------:R-:W-:-:S12]  /*0290*/  IMAD.MOV.U32 R6, RZ, RZ, R4 ;  /* 0x000000ffff067224 */ /* 0x000fd800078e0004 */
[----:B-1----:R-:W-:Y:S05]  /*02a0*/  @P1 BRA `(.L_x_14) ;  /* 0xfffffffc00d41947 */ /* 0x002fea000383ffff */
.L_x_13:
[----:B------:R-:W-:Y:S05]  /*02b0*/  @P0 EXIT ;  /* 0x000000000000094d */ /* 0x000fea0003800000 */
[----:B------:R-:W1:Y:S01]  /*02c0*/  S2UR UR5, SR_CgaCtaId ;  /* 0x00000000000579c3 */ /* 0x000e620000008800 */
[----:B------:R-:W-:-:S07]  /*02d0*/  UMOV UR4, 0x400 ;  /* 0x0000040000047882 */ /* 0x000fce0000000000 */
[----:B------:R-:W2:Y:S01]  /*02e0*/  LDC.64 R2, c[0x0][0x388] ;  /* 0x0000e200ff027b82 */ /* 0x000ea20000000a00 */
[----:B-1----:R-:W-:-:S09]  /*02f0*/  ULEA UR4, UR5, UR4, 0x18 ;  /* 0x0000000405047291 */ /* 0x002fd2000f8ec0ff */
[----:B------:R-:W2:Y:S04]  /*0300*/  LDS R5, [UR4] ;  /* 0x00000004ff057984 */ /* 0x000ea80008000800 */
[----:B--2---:R-:W-:Y:S01]  /*0310*/  REDG.E.ADD.F32.FTZ.RN.STRONG.GPU desc[UR6][R2.64], R5 ;  /* 0x00000005020079a6 */ /* 0x004fe2000c12f306 */
[----:B------:R-:W-:Y:S05]  /*0320*/  EXIT ;  /* 0x000000000000794d */ /* 0x000fea0003800000 */
.L_x_15:
        /* <DEDUP_REMOVED lines=13> */
.L_x_29:


//--------------------- .text._Z24vec_red_add_block_serialPKfPfi --------------------------
	.section	.text._Z24vec_red_add_block_serialPKfPfi,"ax",@progbits
	.align	128
        .global         _Z24vec_red_add_block_serialPKfPfi
        .type           _Z24vec_red_add_block_serialPKfPfi,@function
        .size           _Z24vec_red_add_block_serialPKfPfi,(.L_x_30 - _Z24vec_red_add_block_serialPKfPfi)
        .other          _Z24vec_red_add_block_serialPKfPfi,@"STO_CUDA_ENTRY STV_DEFAULT"
_Z24vec_red_add_block_serialPKfPfi:
.text._Z24vec_red_add_block_serialPKfPfi:
        /* <DEDUP_REMOVED lines=12> */
[----:B------:R-:W-:-:S07]  /*00c0*/  MOV R6, RZ ;  /* 0x000000ff00067202 */ /* 0x000fce0000000f00 */
[----:B------:R-:W1:Y:S01]  /*00d0*/  LDC.64 R4, c[0x0][0x380] ;  /* 0x0000e000ff047b82 */ /* 0x000e620000000a00 */
[----:B0-----:R-:W-:-:S07]  /*00e0*/  IMAD R7, R7, UR9, RZ ;  /* 0x0000000907077c24 */ /* 0x001fce000f8e02ff */
.L_x_18:
[----:B-1----:R-:W-:-:S06]  /*00f0*/  IMAD.WIDE R2, R0, 0x4, R4 ;  /* 0x0000000400027825 */ /* 0x002fcc00078e0204 */
[----:B------:R-:W2:Y:S01]  /*0100*/  LDG.E.CONSTANT R3, desc[UR10][R2.64] ;  /* 0x0000000a02037981 */ /* 0x000ea2000c1e9900 */
[----:B------:R-:W-:-:S04]  /*0110*/  IADD3 R0, PT, PT, R7, R0, RZ ;  /* 0x0000000007007210 */ /* 0x000fc80007ffe0ff */
[----:B------:R-:W-:Y:S01]  /*0120*/  ISETP.GE.AND P0, PT, R0, UR6, PT ;  /* 0x0000000600007c0c */ /* 0x000fe2000bf06270 */
[----:B--2---:R-:W-:-:S12]  /*0130*/  FADD R6, R3, R6 ;  /* 0x0000000603067221 */ /* 0x004fd80000000000 */
[----:B------:R-:W-:Y:S05]  /*0140*/  @!P0 BRA `(.L_x_18) ;  /* 0xfffffffc00e88947 */ /* 0x000fea000383ffff */
.L_x_17:
[----:B------:R-:W-:Y:S05]  /*0150*/  BSYNC.RECONVERGENT B0 ;  /* 0x0000000000007941 */ /* 0x000fea0003800200 */
.L_x_16:
        /* <DEDUP_REMOVED lines=18> */
.L_x_20:
        /* <DEDUP_REMOVED lines=24> */
.L_x_19:
        /* <DEDUP_REMOVED lines=18> */
.L_x_22:
        /* <DEDUP_REMOVED lines=12> */
.L_x_23:
[----:B------:R-:W-:Y:S05]  /*05e0*/  BRA.U !UP1, `(.L_x_21) ;  /* 0x0000000109207547 */ /* 0x000fea000b800000 */
[----:B------:R-:W-:Y:S02]  /*05f0*/  ULEA UR4, UR4, UR5, 0x2 ;  /* 0x0000000504047291 */ /* 0x000fe4000f8e10ff */
[----:B------:R-:W-:-:S12]  /*0600*/  UIADD3 UR6, UPT, UPT, -UR6, URZ, URZ ;  /* 0x000000ff06067290 */ /* 0x000fd8000fffe1ff */
.L_x_24:
[----:B------:R-:W1:Y:S01]  /*0610*/  LDS R0, [UR4] ;  /* 0x00000004ff007984 */ /* 0x000e620008000800 */
[----:B------:R-:W-:Y:S02]  /*0620*/  UIADD3 UR6, UPT, UPT, UR6, 0x1, URZ ;  /* 0x0000000106067890 */ /* 0x000fe4000fffe0ff */
[----:B------:R-:W-:Y:S02]  /*0630*/  UIADD3 UR4, UPT, UPT, UR4, 0x4, URZ ;  /* 0x0000000404047890 */ /* 0x000fe4000fffe0ff */
[----:B------:R-:W-:Y:S01]  /*0640*/  UISETP.NE.AND UP0, UPT, UR6, URZ, UPT ;  /* 0x000000ff0600728c */ /* 0x000fe2000bf05270 */
[----:B-1----:R-:W-:-:S08]  /*0650*/  FADD R19, R0, R19 ;  /* 0x0000001300137221 */ /* 0x002fd00000000000 */
[----:B------:R-:W-:Y:S05]  /*0660*/  BRA.U UP0, `(.L_x_24) ;  /* 0xfffffffd00e87547 */ /* 0x000fea000b83ffff */
.L_x_21:
[----:B0-----:R-:W0:Y:S02]  /*0670*/  LDC.64 R2, c[0x0][0x388] ;  /* 0x0000e200ff027b82 */ /* 0x001e240000000a00 */
[----:B0-----:R-:W-:Y:S01]  /*0680*/  REDG.E.ADD.F32.FTZ.RN.STRONG.GPU desc[UR10][R2.64], R19 ;  /* 0x00000013020079a6 */ /* 0x001fe2000c12f30a */
[----:B------:R-:W-:Y:S05]  /*0690*/  EXIT ;  /* 0x000000000000794d */ /* 0x000fea0003800000 */
.L_x_25:
        /* <DEDUP_REMOVED lines=14> */
.L_x_30:


//--------------------- .text._Z18vec_red_add_atomicPKfPfi --------------------------
	.section	.text._Z18vec_red_add_atomicPKfPfi,"ax",@progbits
	.align	128
        .global         _Z18vec_red_add_atomicPKfPfi
        .type           _Z18vec_red_add_atomicPKfPfi,@function
        .size           _Z18vec_red_add_atomicPKfPfi,(.L_x_31 - _Z18vec_red_add_atomicPKfPfi)
        .other          _Z18vec_red_add_atomicPKfPfi,@"STO_CUDA_ENTRY STV_DEFAULT"
_Z18vec_red_add_atomicPKfPfi:
.text._Z18vec_red_add_atomicPKfPfi:
[----:B------:R-:W-:Y:S01]  /*0000*/  LDC R1, c[0x0][0x37c] ;  /* 0x0000df00ff017b82 */ /* 0x000fe20000000800 */
[----:B------:R-:W0:Y:S01]  /*0010*/  S2R R0, SR_CTAID.X ;  /* 0x0000000000007919 */ /* 0x000e220000002500 */
[----:B------:R-:W0:Y:S01]  /*0020*/  LDCU UR4, c[0x0][0x360] ;  /* 0x00006c00ff0477ac */ /* 0x000e220008000800 */
[----:B------:R-:W0:Y:S01]  /*0030*/  S2R R3, SR_TID.X ;  /* 0x0000000000037919 */ /* 0x000e220000002100 */
[----:B------:R-:W1:Y:S01]  /*0040*/  LDCU UR8, c[0x0][0x390] ;  /* 0x00007200ff0877ac */ /* 0x000e620008000800 */
[----:B0-----:R-:W-:-:S05]  /*0050*/  IMAD R0, R0, UR4, R3 ;  /* 0x0000000400007c24 */ /* 0x001fca000f8e0203 */
[----:B-1----:R-:W-:-:S13]  /*0060*/  ISETP.GE.AND P0, PT, R0, UR8, PT ;  /* 0x0000000800007c0c */ /* 0x002fda000bf06270 */
[----:B------:R-:W-:Y:S05]  /*0070*/  @P0 EXIT ;  /* 0x000000000000094d */ /* 0x000fea0003800000 */
[----:B------:R-:W0:Y:S01]  /*0080*/  LDC.64 R4, c[0x0][0x388] ;  /* 0x0000e200ff047b82 */ /* 0x000e220000000a00 */
[----:B------:R-:W1:Y:S01]  /*0090*/  LDCU UR5, c[0x0][0x370] ;  /* 0x00006e00ff0577ac */ /* 0x000e620008000800 */
[----:B------:R-:W2:Y:S06]  /*00a0*/  LDCU.64 UR6, c[0x0][0x358] ;  /* 0x00006b00ff0677ac */ /* 0x000eac0008000a00 */
[----:B------:R-:W3:Y:S01]  /*00b0*/  LDC.64 R6, c[0x0][0x380] ;  /* 0x0000e000ff067b82 */ /* 0x000ee20000000a00 */
[----:B-1----:R-:W-:-:S12]  /*00c0*/  UIMAD UR4, UR4, UR5, URZ ;  /* 0x00000005040472a4 */ /* 0x002fd8000f8e02ff */
.L_x_26:
[----:B-1-3--:R-:W-:-:S06]  /*00d0*/  IMAD.WIDE R2, R0, 0x4, R6 ;  /* 0x0000000400027825 */ /* 0x00afcc00078e0206 */
[----:B--2---:R-:W0:Y:S01]  /*00e0*/  LDG.E.CONSTANT R3, desc[UR6][R2.64] ;  /* 0x0000000602037981 */ /* 0x004e22000c1e9900 */
[----:B------:R-:W-:-:S04]  /*00f0*/  IADD3 R0, PT, PT, R0, UR4, RZ ;  /* 0x0000000400007c10 */ /* 0x000fc8000fffe0ff */
[----:B------:R-:W-:Y:S01]  /*0100*/  ISETP.GE.AND P0, PT, R0, UR8, PT ;  /* 0x0000000800007c0c */ /* 0x000fe2000bf06270 */
[----:B0-----:R1:W-:-:S12]  /*0110*/  REDG.E.ADD.F32.FTZ.RN.STRONG.GPU desc[UR6][R4.64], R3 ;  /* 0x00000003040079a6 */ /* 0x0013d8000c12f306 */
[----:B------:R-:W-:Y:S05]  /*0120*/  @!P0 BRA `(.L_x_26) ;  /* 0xfffffffc00e88947 */ /* 0x000fea000383ffff */
[----:B------:R-:W-:Y:S05]  /*0130*/  EXIT ;  /* 0x000000000000794d */ /* 0x000fea0003800000 */
.L_x_27:
        /* <DEDUP_REMOVED lines=12> */
.L_x_31:


//--------------------- .nv.shared._Z27reduce_pass_partials_serialPKfPfi --------------------------
	.section	.nv.shared._Z27reduce_pass_partials_serialPKfPfi,"aw",@nobits
	.sectionflags	@""
	.align	16
	.zero		1024


//--------------------- .nv.shared.reserved.0     --------------------------
	.section	.nv.shared.reserved.0,"aw",@nobits
	.weak		__nv_reservedSMEM_offset_0_alias
	.size		__nv_reservedSMEM_offset_0_alias, 0, 64
	.other		__nv_reservedSMEM_offset_0_alias,@"STO_CUDA_RESERVED_SHARED STV_DEFAULT"
__nv_reservedSMEM_offset_0_alias:
	.zero		0
	.zero		64


//--------------------- .nv.shared._Z22vec_red_add_block_treePKfPfi --------------------------
	.section	.nv.shared._Z22vec_red_add_block_treePKfPfi,"aw",@nobits
	.sectionflags	@""
	.align	16
	.zero		1024


//--------------------- .nv.shared._Z24vec_red_add_block_serialPKfPfi --------------------------
	.section	.nv.shared._Z24vec_red_add_block_serialPKfPfi,"aw",@nobits
	.sectionflags	@""
	.align	16
	.zero		1024


//--------------------- .nv.shared._Z18vec_red_add_atomicPKfPfi --------------------------
	.section	.nv.shared._Z18vec_red_add_atomicPKfPfi,"aw",@nobits
	.sectionflags	@""
	.align	16
	.zero		1024


//--------------------- .nv.constant0._Z27reduce_pass_partials_serialPKfPfi --------------------------
	.section	.nv.constant0._Z27reduce_pass_partials_serialPKfPfi,"a",@progbits
	.sectionflags	@""
	.align	4
.nv.constant0._Z27reduce_pass_partials_serialPKfPfi:
	.zero		916


//--------------------- .nv.constant0._Z22vec_red_add_block_treePKfPfi --------------------------
	.section	.nv.constant0._Z22vec_red_add_block_treePKfPfi,"a",@progbits
	.sectionflags	@""
	.align	4
.nv.constant0._Z22vec_red_add_block_treePKfPfi:
	.zero		916


//--------------------- .nv.constant0._Z24vec_red_add_block_serialPKfPfi --------------------------
	.section	.nv.constant0._Z24vec_red_add_block_serialPKfPfi,"a",@progbits
	.sectionflags	@""
	.align	4
.nv.constant0._Z24vec_red_add_block_serialPKfPfi:
	.zero		916


//--------------------- .nv.constant0._Z18vec_red_add_atomicPKfPfi --------------------------
	.section	.nv.constant0._Z18vec_red_add_atomicPKfPfi,"a",@progbits
	.sectionflags	@""
	.align	4
.nv.constant0._Z18vec_red_add_atomicPKfPfi:
	.zero		916


//--------------------- SYMBOLS --------------------------

	.type		.nv.reservedSmem.offset0,@object
	.size		.nv.reservedSmem.offset0,0x4
	.type		.nv.reservedSmem.cap,@object
	.size		.nv.reservedSmem.cap,0x4
